	.headerflags	@"EF_CUDA_TEXMODE_UNIFIED EF_CUDA_64BIT_ADDRESS EF_CUDA_ACCELERATORS EF_CUDA_SM90 EF_CUDA_VIRTUAL_SM(EF_CUDA_SM90)"
	.elftype	@"ET_EXEC"


//--------------------- .nv.info                  --------------------------
	.section	.nv.info,"",@"SHT_CUDA_INFO"
	.align	4


	//----- nvinfo : EIATTR_REGCOUNT
	.align		4
        /*0000*/ 	.byte	0x04, 0x2f
        /*0002*/ 	.short	(.L_1 - .L_0)
	.align		4
.L_0:
        /*0004*/ 	.word	index@(triton_poi_fused_convolution_0)
        /*0008*/ 	.word	0x0000000c


	//----- nvinfo : EIATTR_MIN_STACK_SIZE
	.align		4
.L_1:
        /*000c*/ 	.byte	0x04, 0x12
        /*000e*/ 	.short	(.L_3 - .L_2)
	.align		4
.L_2:
        /*0010*/ 	.word	index@(triton_poi_fused_convolution_0)
        /*0014*/ 	.word	0x00000000


	//----- nvinfo : EIATTR_FRAME_SIZE
	.align		4
.L_3:
        /*0018*/ 	.byte	0x04, 0x11
        /*001a*/ 	.short	(.L_5 - .L_4)
	.align		4
.L_4:
        /*001c*/ 	.word	index@(triton_poi_fused_convolution_0)
        /*0020*/ 	.word	0x00000000


	//----- nvinfo : EIATTR_MIN_STACK_SIZE
	.align		4
.L_5:
        /*0024*/ 	.byte	0x04, 0x12
        /*0026*/ 	.short	(.L_7 - .L_6)
	.align		4
.L_6:
        /*0028*/ 	.word	index@(triton_poi_fused_convolution_0)
        /*002c*/ 	.word	0x00000000
.L_7:


//--------------------- .nv.info.triton_poi_fused_convolution_0 --------------------------
	.section	.nv.info.triton_poi_fused_convolution_0,"",@"SHT_CUDA_INFO"
	.sectionflags	@""
	.align	4


	//----- nvinfo : EIATTR_CUDA_API_VERSION
	.align		4
        /*0000*/ 	.byte	0x04, 0x37
        /*0002*/ 	.short	(.L_9 - .L_8)
.L_8:
        /*0004*/ 	.word	0x0000007c


	//----- nvinfo : EIATTR_KPARAM_INFO
	.align		4
.L_9:
        /*0008*/ 	.byte	0x04, 0x17
        /*000a*/ 	.short	(.L_11 - .L_10)
.L_10:
        /*000c*/ 	.word	0x00000000
        /*0010*/ 	.short	0x0002
        /*0012*/ 	.short	0x0010
        /*0014*/ 	.byte	0x00, 0xf0, 0x11, 0x00


	//----- nvinfo : EIATTR_KPARAM_INFO
	.align		4
.L_11:
        /*0018*/ 	.byte	0x04, 0x17
        /*001a*/ 	.short	(.L_13 - .L_12)
.L_12:
        /*001c*/ 	.word	0x00000000
        /*0020*/ 	.short	0x0001
        /*0022*/ 	.short	0x0008
        /*0024*/ 	.byte	0x00, 0xf4, 0x21, 0x00


	//----- nvinfo : EIATTR_KPARAM_INFO
	.align		4
.L_13:
        /*0028*/ 	.byte	0x04, 0x17
        /*002a*/ 	.short	(.L_15 - .L_14)
.L_14:
        /*002c*/ 	.word	0x00000000
        /*0030*/ 	.short	0x0000
        /*0032*/ 	.short	0x0000
        /*0034*/ 	.byte	0x00, 0xf4, 0x21, 0x00


	//----- nvinfo : EIATTR_SPARSE_MMA_MASK
	.align		4
.L_15:
        /*0038*/ 	.byte	0x03, 0x50
        /*003a*/ 	.short	0x0000


	//----- nvinfo : EIATTR_MAXREG_COUNT
	.align		4
        /*003c*/ 	.byte	0x03, 0x1b
        /*003e*/ 	.short	0x00ff


	//----- nvinfo : EIATTR_EXIT_INSTR_OFFSETS
	.align		4
        /*0040*/ 	.byte	0x04, 0x1c
        /*0042*/ 	.short	(.L_17 - .L_16)


	//   ....[0]....
.L_16:
        /*0044*/ 	.word	0x00000170


	//----- nvinfo : EIATTR_REQNTID
	.align		4
.L_17:
        /*0048*/ 	.byte	0x04, 0x10
        /*004a*/ 	.short	(.L_19 - .L_18)
.L_18:
        /*004c*/ 	.word	0x00000080
        /*0050*/ 	.word	0x00000001
        /*0054*/ 	.word	0x00000001


	//----- nvinfo : EIATTR_CBANK_PARAM_SIZE
	.align		4
.L_19:
        /*0058*/ 	.byte	0x03, 0x19
        /*005a*/ 	.short	0x0014


	//----- nvinfo : EIATTR_PARAM_CBANK
	.align		4
        /*005c*/ 	.byte	0x04, 0x0a
        /*005e*/ 	.short	(.L_21 - .L_20)
	.align		4
.L_20:
        /*0060*/ 	.word	index@(.nv.constant0.triton_poi_fused_convolution_0)
        /*0064*/ 	.short	0x0210
        /*0066*/ 	.short	0x0014


	//----- nvinfo : EIATTR_SW_WAR
	.align		4
.L_21:
        /*0068*/ 	.byte	0x04, 0x36
        /*006a*/ 	.short	(.L_23 - .L_22)
.L_22:
        /*006c*/ 	.word	0x00000008
.L_23:


//--------------------- .nv.callgraph             --------------------------
	.section	.nv.callgraph,"",@"SHT_CUDA_CALLGRAPH"
	.align	4
	.sectionentsize	8
	.align		4
        /*0000*/ 	.word	0x00000000
	.align		4
        /*0004*/ 	.word	0xffffffff
	.align		4
        /*0008*/ 	.word	0x00000000
	.align		4
        /*000c*/ 	.word	0xfffffffe
	.align		4
        /*0010*/ 	.word	0x00000000
	.align		4
        /*0014*/ 	.word	0xfffffffd
	.align		4
        /*0018*/ 	.word	0x00000000
	.align		4
        /*001c*/ 	.word	0xfffffffc


//--------------------- .text.triton_poi_fused_convolution_0 --------------------------
	.section	.text.triton_poi_fused_convolution_0,"ax",@progbits
	.align	128
        .global         triton_poi_fused_convolution_0
        .type           triton_poi_fused_convolution_0,@function
        .size           triton_poi_fused_convolution_0,(.L_x_1 - triton_poi_fused_convolution_0)
        .other          triton_poi_fused_convolution_0,@"STO_CUDA_ENTRY STV_DEFAULT"
triton_poi_fused_convolution_0:
.text.triton_poi_fused_convolution_0:
[----:B------:R-:W-:Y:S01]  /*0000*/  LDC R1, c[0x0][0x28] ;  /* 0x00000a00ff017b82 */ /* 0x000fe20000000800 */
[----:B------:R-:W1:Y:S07]  /*0010*/  S2R R0, SR_TID.X ;  /* 0x0000000000007919 */ /* 0x000e6e0000002100 */
[----:B------:R-:W2:Y:S01]  /*0020*/  LDC.64 R4, c[0x0][0x218] ;  /* 0x00008600ff047b82 */ /* 0x000ea20000000a00 */
[----:B------:R-:W-:Y:S01]  /*0030*/  ULDC.64 UR4, c[0x0][0x208] ;  /* 0x0000820000047ab9 */ /* 0x000fe20000000a00 */
[----:B------:R-:W3:Y:S06]  /*0040*/  S2R R7, SR_CTAID.X ;  /* 0x0000000000077919 */ /* 0x000eec0000002500 */
[----:B------:R-:W4:Y:S01]  /*0050*/  LDC.64 R2, c[0x0][0x210] ;  /* 0x00008400ff027b82 */ /* 0x000f220000000a00 */
[----:B-1----:R-:W-:-:S02]  /*0060*/  SHF.L.U32 R0, R0, 0x1, RZ ;  /* 0x0000000100007819 */ /* 0x002fc400000006ff */
[----:B---3--:R-:W-:Y:S02]  /*0070*/  SHF.R.S32.HI R6, RZ, 0x17, R7 ;  /* 0x00000017ff067819 */ /* 0x008fe40000011407 */
[----:B------:R-:W-:Y:S02]  /*0080*/  LOP3.LUT R0, R0, 0xfe, RZ, 0xc0, !PT ;  /* 0x000000fe00007812 */ /* 0x000fe400078ec0ff */
[----:B------:R-:W-:Y:S02]  /*0090*/  SGXT R6, R6, 0x1 ;  /* 0x000000010606781a */ /* 0x000fe40000000200 */
[----:B------:R-:W-:-:S04]  /*00a0*/  LEA R7, R7, R0, 0x8 ;  /* 0x0000000007077211 */ /* 0x000fc800078e40ff */
[----:B------:R-:W-:Y:S01]  /*00b0*/  LEA.HI R6, R6, R7, RZ, 0xc ;  /* 0x0000000706067211 */ /* 0x000fe200078f60ff */
[----:B----4-:R-:W-:-:S03]  /*00c0*/  IMAD.WIDE R2, R7, 0x4, R2 ;  /* 0x0000000407027825 */ /* 0x010fc600078e0202 */
[----:B------:R-:W-:-:S05]  /*00d0*/  SHF.R.S32.HI R6, RZ, 0xc, R6 ;  /* 0x0000000cff067819 */ /* 0x000fca0000011406 */
[----:B------:R-:W-:-:S05]  /*00e0*/  IMAD.HI R0, R6, 0x55555556, RZ ;  /* 0x5555555606007827 */ /* 0x000fca00078e02ff */
[----:B------:R-:W-:-:S05]  /*00f0*/  LEA.HI R9, R0, R0, RZ, 0x1 ;  /* 0x0000000000097211 */ /* 0x000fca00078f08ff */
[----:B------:R-:W-:Y:S02]  /*0100*/  IMAD R9, R9, -0x3, R6 ;  /* 0xfffffffd09097824 */ /* 0x000fe400078e0206 */
[----:B------:R-:W3:Y:S02]  /*0110*/  LDG.E.64 R6, desc[UR4][R2.64] ;  /* 0x0000000402067981 */ /* 0x000ee4000c1e1b00 */
[----:B--2---:R-:W-:-:S06]  /*0120*/  IMAD.WIDE R4, R9, 0x4, R4 ;  /* 0x0000000409047825 */ /* 0x004fcc00078e0204 */
[----:B------:R-:W3:Y:S02]  /*0130*/  LDG.E.EL R4, desc[UR4][R4.64] ;  /* 0x0000000404047981 */ /* 0x000ee4000c2e1900 */
[--C-:B---3--:R-:W-:Y:S01]  /*0140*/  FADD R6, R6, R4.reuse ;  /* 0x0000000406067221 */ /* 0x108fe20000000000 */
[----:B------:R-:W-:-:S05]  /*0150*/  FADD R7, R7, R4 ;  /* 0x0000000407077221 */ /* 0x000fca0000000000 */
[----:B------:R-:W-:Y:S01]  /*0160*/  STG.E.64 desc[UR4][R2.64], R6 ;  /* 0x0000000602007986 */ /* 0x000fe2000c101b04 */
[----:B------:R-:W-:Y:S05]  /*0170*/  EXIT ;  /* 0x000000000000794d */ /* 0x000fea0003800000 */
.L_x_0:
[----:B------:R-:W-:-:S00]  /*0180*/  BRA `(.L_x_0) ;  /* 0xfffffffc00fc7947 */ /* 0x000fc0000383ffff */
[----:B------:R-:W-:-:S00]  /*0190*/  NOP ;  /* 0x0000000000007918 */ /* 0x000fc00000000000 */
        /* <DEDUP_REMOVED lines=14> */
.L_x_1:


//--------------------- .nv.constant0.triton_poi_fused_convolution_0 --------------------------
	.section	.nv.constant0.triton_poi_fused_convolution_0,"a",@progbits
	.sectionflags	@""
	.align	4
.nv.constant0.triton_poi_fused_convolution_0:
	.zero		548
